//
// Generated by NVIDIA NVVM Compiler
//
// Compiler Build ID: CL-36424714
// Cuda compilation tools, release 13.0, V13.0.88
// Based on NVVM 20.0.0
//

.version 9.0
.target sm_100
.address_size 64

	// .globl	multiplication

.visible .entry multiplication(
	.param .u64 .ptr .align 1 multiplication_param_0,
	.param .u64 .ptr .align 1 multiplication_param_1,
	.param .u64 .ptr .align 1 multiplication_param_2,
	.param .u32 multiplication_param_3
)
{
	.reg .pred 	%p<10>;
	.reg .b16 	%rs<68>;
	.reg .b32 	%r<39>;
	.reg .b64 	%rd<65>;

	ld.param.u64 	%rd14, [multiplication_param_0];
	ld.param.u64 	%rd15, [multiplication_param_1];
	ld.param.u32 	%r17, [multiplication_param_3];
	cvta.to.global.u64 	%rd1, %rd15;
	cvta.to.global.u64 	%rd2, %rd14;
	mov.u32 	%r18, %ntid.x;
	mov.u32 	%r19, %ctaid.x;
	mov.u32 	%r20, %tid.x;
	mad.lo.s32 	%r1, %r18, %r19, %r20;
	mov.u32 	%r21, %ntid.y;
	mov.u32 	%r22, %ctaid.y;
	mov.u32 	%r23, %tid.y;
	mad.lo.s32 	%r24, %r21, %r22, %r23;
	mul.lo.s32 	%r2, %r17, %r24;
	setp.lt.s32 	%p1, %r17, 1;
	mov.b16 	%rs67, 0;
	@%p1 bra 	$L__BB0_12;
	and.b32  	%r3, %r17, 7;
	setp.lt.u32 	%p2, %r17, 8;
	mov.b16 	%rs67, 0;
	mov.b32 	%r37, 0;
	@%p2 bra 	$L__BB0_4;
	and.b32  	%r37, %r17, 2147483640;
	neg.s32 	%r35, %r37;
	cvt.u64.u32 	%rd16, %r17;
	add.s64 	%rd3, %rd1, %rd16;
	shl.b32 	%r6, %r17, 3;
	mul.wide.u32 	%rd17, %r17, 2;
	add.s64 	%rd4, %rd1, %rd17;
	mul.wide.u32 	%rd18, %r17, 3;
	add.s64 	%rd5, %rd1, %rd18;
	mul.wide.u32 	%rd19, %r17, 4;
	add.s64 	%rd6, %rd1, %rd19;
	mul.wide.u32 	%rd20, %r17, 5;
	add.s64 	%rd7, %rd1, %rd20;
	mul.wide.u32 	%rd21, %r17, 6;
	add.s64 	%rd8, %rd1, %rd21;
	mul.wide.u32 	%rd22, %r17, 7;
	add.s64 	%rd9, %rd1, %rd22;
	cvt.u64.u32 	%rd23, %r2;
	add.s64 	%rd24, %rd23, %rd2;
	add.s64 	%rd64, %rd24, 3;
	mov.b16 	%rs67, 0;
	mov.u32 	%r34, %r1;
$L__BB0_3:
	.pragma "nounroll";
	cvt.s64.s32 	%rd25, %r34;
	add.s64 	%rd26, %rd3, %rd25;
	add.s64 	%rd27, %rd4, %rd25;
	add.s64 	%rd28, %rd5, %rd25;
	add.s64 	%rd29, %rd6, %rd25;
	add.s64 	%rd30, %rd7, %rd25;
	add.s64 	%rd31, %rd8, %rd25;
	add.s64 	%rd32, %rd9, %rd25;
	add.s64 	%rd33, %rd1, %rd25;
	ld.global.u8 	%rs17, [%rd64+-3];
	ld.global.u8 	%rs18, [%rd33];
	mad.lo.s16 	%rs19, %rs18, %rs17, %rs67;
	ld.global.u8 	%rs20, [%rd64+-2];
	ld.global.u8 	%rs21, [%rd26];
	mad.lo.s16 	%rs22, %rs21, %rs20, %rs19;
	ld.global.u8 	%rs23, [%rd64+-1];
	ld.global.u8 	%rs24, [%rd27];
	mad.lo.s16 	%rs25, %rs24, %rs23, %rs22;
	ld.global.u8 	%rs26, [%rd64];
	ld.global.u8 	%rs27, [%rd28];
	mad.lo.s16 	%rs28, %rs27, %rs26, %rs25;
	ld.global.u8 	%rs29, [%rd64+1];
	ld.global.u8 	%rs30, [%rd29];
	mad.lo.s16 	%rs31, %rs30, %rs29, %rs28;
	ld.global.u8 	%rs32, [%rd64+2];
	ld.global.u8 	%rs33, [%rd30];
	mad.lo.s16 	%rs34, %rs33, %rs32, %rs31;
	ld.global.u8 	%rs35, [%rd64+3];
	ld.global.u8 	%rs36, [%rd31];
	mad.lo.s16 	%rs37, %rs36, %rs35, %rs34;
	ld.global.u8 	%rs38, [%rd64+4];
	ld.global.u8 	%rs39, [%rd32];
	mad.lo.s16 	%rs67, %rs39, %rs38, %rs37;
	add.s32 	%r35, %r35, 8;
	add.s32 	%r34, %r34, %r6;
	add.s64 	%rd64, %rd64, 8;
	setp.ne.s32 	%p3, %r35, 0;
	@%p3 bra 	$L__BB0_3;
$L__BB0_4:
	setp.eq.s32 	%p4, %r3, 0;
	@%p4 bra 	$L__BB0_12;
	and.b32  	%r12, %r17, 3;
	setp.lt.u32 	%p5, %r3, 4;
	@%p5 bra 	$L__BB0_7;
	add.s32 	%r26, %r37, %r2;
	cvt.u64.u32 	%rd34, %r26;
	add.s64 	%rd35, %rd2, %rd34;
	ld.global.u8 	%rs41, [%rd35];
	mad.lo.s32 	%r27, %r37, %r17, %r1;
	cvt.s64.s32 	%rd36, %r27;
	add.s64 	%rd37, %rd1, %rd36;
	ld.global.u8 	%rs42, [%rd37];
	mad.lo.s16 	%rs43, %rs42, %rs41, %rs67;
	cvt.u64.u32 	%rd38, %r2;
	cvt.u64.u32 	%rd39, %r37;
	add.s64 	%rd40, %rd39, %rd38;
	add.s64 	%rd41, %rd2, %rd40;
	ld.global.u8 	%rs44, [%rd41+1];
	cvt.u64.u32 	%rd42, %r17;
	add.s64 	%rd43, %rd37, %rd42;
	ld.global.u8 	%rs45, [%rd43];
	mad.lo.s16 	%rs46, %rs45, %rs44, %rs43;
	ld.global.u8 	%rs47, [%rd41+2];
	add.s64 	%rd44, %rd43, %rd42;
	ld.global.u8 	%rs48, [%rd44];
	mad.lo.s16 	%rs49, %rs48, %rs47, %rs46;
	ld.global.u8 	%rs50, [%rd41+3];
	add.s64 	%rd45, %rd44, %rd42;
	ld.global.u8 	%rs51, [%rd45];
	mad.lo.s16 	%rs67, %rs51, %rs50, %rs49;
	add.s32 	%r37, %r37, 4;
$L__BB0_7:
	setp.eq.s32 	%p6, %r12, 0;
	@%p6 bra 	$L__BB0_12;
	setp.eq.s32 	%p7, %r12, 1;
	@%p7 bra 	$L__BB0_10;
	add.s32 	%r28, %r37, %r2;
	cvt.u64.u32 	%rd46, %r28;
	add.s64 	%rd47, %rd2, %rd46;
	ld.global.u8 	%rs53, [%rd47];
	mad.lo.s32 	%r29, %r37, %r17, %r1;
	cvt.s64.s32 	%rd48, %r29;
	add.s64 	%rd49, %rd1, %rd48;
	ld.global.u8 	%rs54, [%rd49];
	mad.lo.s16 	%rs55, %rs54, %rs53, %rs67;
	cvt.u64.u32 	%rd50, %r2;
	cvt.u64.u32 	%rd51, %r37;
	add.s64 	%rd52, %rd51, %rd50;
	add.s64 	%rd53, %rd2, %rd52;
	ld.global.u8 	%rs56, [%rd53+1];
	cvt.u64.u32 	%rd54, %r17;
	add.s64 	%rd55, %rd49, %rd54;
	ld.global.u8 	%rs57, [%rd55];
	mad.lo.s16 	%rs67, %rs57, %rs56, %rs55;
	add.s32 	%r37, %r37, 2;
$L__BB0_10:
	and.b32  	%r30, %r17, 1;
	setp.eq.b32 	%p8, %r30, 1;
	not.pred 	%p9, %p8;
	@%p9 bra 	$L__BB0_12;
	add.s32 	%r31, %r37, %r2;
	cvt.u64.u32 	%rd56, %r31;
	add.s64 	%rd57, %rd2, %rd56;
	ld.global.u8 	%rs58, [%rd57];
	mad.lo.s32 	%r32, %r37, %r17, %r1;
	cvt.s64.s32 	%rd58, %r32;
	add.s64 	%rd59, %rd1, %rd58;
	ld.global.u8 	%rs59, [%rd59];
	mad.lo.s16 	%rs67, %rs59, %rs58, %rs67;
$L__BB0_12:
	ld.param.u64 	%rd63, [multiplication_param_2];
	cvta.to.global.u64 	%rd60, %rd63;
	add.s32 	%r33, %r2, %r1;
	cvt.s64.s32 	%rd61, %r33;
	add.s64 	%rd62, %rd60, %rd61;
	st.global.u8 	[%rd62], %rs67;
	ret;

}


// ===== COMPILED SASS (sm_100) =====

	.target	sm_100

	.elftype	@"ET_EXEC"


//--------------------- .note.nv.tkinfo           --------------------------
	.section	.note.nv.tkinfo,"",@"SHT_NOTE"
	.sectionflags	@"SHF_NOTE_NV_TKINFO"
	.tkinfo
        /*0018*/ 	.word	0x00000002
        /*0030*/ 	.string	""
        /*0030*/ 	.string	"ptxas"
        /*0030*/ 	.string	"Cuda compilation tools, release 13.0, V13.0.88"
        /*0030*/ 	.string	"Build cuda_13.0.r13.0/compiler.36424714_0"
        /*0030*/ 	.string	"-arch sm_100 -m 64 "



//--------------------- .note.nv.cuinfo           --------------------------
	.section	.note.nv.cuinfo,"",@"SHT_NOTE"
	.sectionflags	@"SHF_NOTE_NV_CUINFO"
        /*0018*/ 	.short	0x0002
        /*001a*/ 	.short	0x0064
        /*001c*/ 	.short	0x0082
	.zero		2


//--------------------- .nv.info                  --------------------------
	.section	.nv.info,"",@"SHT_CUDA_INFO"
	.align	4


	//----- nvinfo : EIATTR_REGCOUNT
	.align		4
        /*0000*/ 	.byte	0x04, 0x2f
        /*0002*/ 	.short	(.L_1 - .L_0)
	.align		4
.L_0:
        /*0004*/ 	.word	index@(multiplication)
        /*0008*/ 	.word	0x00000020


	//----- nvinfo : EIATTR_FRAME_SIZE
	.align		4
.L_1:
        /*000c*/ 	.byte	0x04, 0x11
        /*000e*/ 	.short	(.L_3 - .L_2)
	.align		4
.L_2:
        /*0010*/ 	.word	index@(multiplication)
        /*0014*/ 	.word	0x00000000


	//----- nvinfo : EIATTR_MIN_STACK_SIZE
	.align		4
.L_3:
        /*0018*/ 	.byte	0x04, 0x12
        /*001a*/ 	.short	(.L_5 - .L_4)
	.align		4
.L_4:
        /*001c*/ 	.word	index@(multiplication)
        /*0020*/ 	.word	0x00000000
.L_5:


//--------------------- .nv.compat                --------------------------
	.section	.nv.compat,"",@"SHT_CUDA_COMPAT_INFO"
	.align	4
        /*0000*/ 	.byte	0x02, 0x09, 0x00, 0x00, 0x02, 0x02, 0x01, 0x00, 0x02, 0x05, 0x05, 0x00, 0x03, 0x07, 0x01, 0x01
        /*0010*/ 	.byte	0x02, 0x03, 0x00, 0x00, 0x02, 0x06, 0x01, 0x00, 0x04, 0x0b, 0x08, 0x00, 0x09, 0x00, 0x00, 0x00
        /*0020*/ 	.byte	0x00, 0x00, 0x00, 0x00


//--------------------- .nv.info.multiplication   --------------------------
	.section	.nv.info.multiplication,"",@"SHT_CUDA_INFO"
	.sectionflags	@""
	.align	4


	//----- nvinfo : EIATTR_CUDA_API_VERSION
	.align		4
        /*0000*/ 	.byte	0x04, 0x37
        /*0002*/ 	.short	(.L_7 - .L_6)
.L_6:
        /*0004*/ 	.word	0x00000082


	//----- nvinfo : EIATTR_KPARAM_INFO
	.align		4
.L_7:
        /*0008*/ 	.byte	0x04, 0x17
        /*000a*/ 	.short	(.L_9 - .L_8)
.L_8:
        /*000c*/ 	.word	0x00000000
        /*0010*/ 	.short	0x0003
        /*0012*/ 	.short	0x0018
        /*0014*/ 	.byte	0x00, 0xf0, 0x11, 0x00


	//----- nvinfo : EIATTR_KPARAM_INFO
	.align		4
.L_9:
        /*0018*/ 	.byte	0x04, 0x17
        /*001a*/ 	.short	(.L_11 - .L_10)
.L_10:
        /*001c*/ 	.word	0x00000000
        /*0020*/ 	.short	0x0002
        /*0022*/ 	.short	0x0010
        /*0024*/ 	.byte	0x00, 0xf5, 0x21, 0x00


	//----- nvinfo : EIATTR_KPARAM_INFO
	.align		4
.L_11:
        /*0028*/ 	.byte	0x04, 0x17
        /*002a*/ 	.short	(.L_13 - .L_12)
.L_12:
        /*002c*/ 	.word	0x00000000
        /*0030*/ 	.short	0x0001
        /*0032*/ 	.short	0x0008
        /*0034*/ 	.byte	0x00, 0xf5, 0x21, 0x00


	//----- nvinfo : EIATTR_KPARAM_INFO
	.align		4
.L_13:
        /*0038*/ 	.byte	0x04, 0x17
        /*003a*/ 	.short	(.L_15 - .L_14)
.L_14:
        /*003c*/ 	.word	0x00000000
        /*0040*/ 	.short	0x0000
        /*0042*/ 	.short	0x0000
        /*0044*/ 	.byte	0x00, 0xf5, 0x21, 0x00


	//----- nvinfo : EIATTR_SPARSE_MMA_MASK
	.align		4
.L_15:
        /*0048*/ 	.byte	0x03, 0x50
        /*004a*/ 	.short	0x0000


	//----- nvinfo : EIATTR_MAXREG_COUNT
	.align		4
        /*004c*/ 	.byte	0x03, 0x1b
        /*004e*/ 	.short	0x00ff


	//----- nvinfo : EIATTR_MERCURY_ISA_VERSION
	.align		4
        /*0050*/ 	.byte	0x03, 0x5f
        /*0052*/ 	.short	0x0101


	//----- nvinfo : EIATTR_VRC_CTA_INIT_COUNT
	.align		4
        /*0054*/ 	.byte	0x02, 0x4a
	.zero		1
	.zero		1


	//----- nvinfo : EIATTR_EXIT_INSTR_OFFSETS
	.align		4
        /*0058*/ 	.byte	0x04, 0x1c
        /*005a*/ 	.short	(.L_17 - .L_16)


	//   ....[0]....
.L_16:
        /*005c*/ 	.word	0x00000b80


	//----- nvinfo : EIATTR_CBANK_PARAM_SIZE
	.align		4
.L_17:
        /*0060*/ 	.byte	0x03, 0x19
        /*0062*/ 	.short	0x001c


	//----- nvinfo : EIATTR_PARAM_CBANK
	.align		4
        /*0064*/ 	.byte	0x04, 0x0a
        /*0066*/ 	.short	(.L_19 - .L_18)
	.align		4
.L_18:
        /*0068*/ 	.word	index@(.nv.constant0.multiplication)
        /*006c*/ 	.short	0x0380
        /*006e*/ 	.short	0x001c


	//----- nvinfo : EIATTR_SW_WAR
	.align		4
.L_19:
        /*0070*/ 	.byte	0x04, 0x36
        /*0072*/ 	.short	(.L_21 - .L_20)
.L_20:
        /*0074*/ 	.word	0x00000008
.L_21:


//--------------------- .nv.callgraph             --------------------------
	.section	.nv.callgraph,"",@"SHT_CUDA_CALLGRAPH"
	.align	4
	.sectionentsize	8
	.align		4
        /*0000*/ 	.word	0x00000000
	.align		4
        /*0004*/ 	.word	0xffffffff
	.align		4
        /*0008*/ 	.word	0x00000000
	.align		4
        /*000c*/ 	.word	0xfffffffe
	.align		4
        /*0010*/ 	.word	0x00000000
	.align		4
        /*0014*/ 	.word	0xfffffffd
	.align		4
        /*0018*/ 	.word	0x00000000
	.align		4
        /*001c*/ 	.word	0xfffffffc


//--------------------- .text.multiplication      --------------------------
	.section	.text.multiplication,"ax",@progbits
	.align	128
        .global         multiplication
        .type           multiplication,@function
        .size           multiplication,(.L_x_6 - multiplication)
        .other          multiplication,@"STO_CUDA_ENTRY STV_DEFAULT"
multiplication:
.text.multiplication:
[----:B------:R-:W-:Y:S01]  /*0000*/  LDC R1, c[0x0][0x37c] ;  /* 0x0000df00ff017b82 */ /* 0x000fe20000000800 */
[----:B------:R-:W0:Y:S01]  /*0010*/  S2R R11, SR_CTAID.Y ;  /* 0x00000000000b7919 */ /* 0x000e220000002600 */
[----:B------:R-:W1:Y:S01]  /*0020*/  LDCU UR20, c[0x0][0x398] ;  /* 0x00007300ff1477ac */ /* 0x000e620008000800 */
[----:B------:R-:W-:Y:S01]  /*0030*/  PRMT R20, RZ, 0x7610, R20 ;  /* 0x00007610ff147816 */ /* 0x000fe20000000014 */
[----:B------:R-:W0:Y:S01]  /*0040*/  S2R R2, SR_TID.Y ;  /* 0x0000000000027919 */ /* 0x000e220000002200 */
[----:B------:R-:W2:Y:S01]  /*0050*/  LDCU UR4, c[0x0][0x360] ;  /* 0x00006c00ff0477ac */ /* 0x000ea20008000800 */
[----:B------:R-:W2:Y:S01]  /*0060*/  S2R R0, SR_CTAID.X ;  /* 0x0000000000007919 */ /* 0x000ea20000002500 */
[----:B------:R-:W0:Y:S01]  /*0070*/  LDCU UR5, c[0x0][0x364] ;  /* 0x00006c80ff0577ac */ /* 0x000e220008000800 */
[----:B------:R-:W2:Y:S01]  /*0080*/  S2R R3, SR_TID.X ;  /* 0x0000000000037919 */ /* 0x000ea20000002100 */
[----:B------:R-:W3:Y:S01]  /*0090*/  LDCU.64 UR18, c[0x0][0x358] ;  /* 0x00006b00ff1277ac */ /* 0x000ee20008000a00 */
[----:B-1----:R-:W-:Y:S01]  /*00a0*/  UISETP.GE.AND UP0, UPT, UR20, 0x1, UPT ;  /* 0x000000011400788c */ /* 0x002fe2000bf06270 */
[----:B0-----:R-:W-:-:S04]  /*00b0*/  IMAD R11, R11, UR5, R2 ;  /* 0x000000050b0b7c24 */ /* 0x001fc8000f8e0202 */
[----:B------:R-:W-:Y:S02]  /*00c0*/  IMAD R11, R11, UR20, RZ ;  /* 0x000000140b0b7c24 */ /* 0x000fe4000f8e02ff */
[----:B--2---:R-:W-:Y:S02]  /*00d0*/  IMAD R0, R0, UR4, R3 ;  /* 0x0000000400007c24 */ /* 0x004fe4000f8e0203 */
[----:B---3--:R-:W-:Y:S05]  /*00e0*/  BRA.U !UP0, `(.L_x_0) ;  /* 0x0000000908907547 */ /* 0x008fea000b800000 */
[----:B------:R-:W-:Y:S01]  /*00f0*/  UISETP.GE.U32.AND UP1, UPT, UR20, 0x8, UPT ;  /* 0x000000081400788c */ /* 0x000fe2000bf26070 */
[----:B------:R-:W-:Y:S01]  /*0100*/  PRMT R20, RZ, 0x7610, R20 ;  /* 0x00007610ff147816 */ /* 0x000fe20000000014 */
[----:B------:R-:W-:Y:S01]  /*0110*/  ULOP3.LUT UR23, UR20, 0x7, URZ, 0xc0, !UPT ;  /* 0x0000000714177892 */ /* 0x000fe2000f8ec0ff */
[----:B------:R-:W-:-:S03]  /*0120*/  UMOV UR4, URZ ;  /* 0x000000ff00047c82 */ /* 0x000fc60008000000 */
[----:B------:R-:W-:-:S03]  /*0130*/  UISETP.NE.AND UP0, UPT, UR23, URZ, UPT ;  /* 0x000000ff1700728c */ /* 0x000fc6000bf05270 */
[----:B------:R-:W-:Y:S08]  /*0140*/  BRA.U !UP1, `(.L_x_1) ;  /* 0x0000000509347547 */ /* 0x000ff0000b800000 */
[----:B------:R-:W0:Y:S01]  /*0150*/  LDCU.128 UR24, c[0x0][0x380] ;  /* 0x00007000ff1877ac */ /* 0x000e220008000c00 */
[----:B------:R-:W-:Y:S01]  /*0160*/  PRMT R20, RZ, 0x7610, R20 ;  /* 0x00007610ff147816 */ /* 0x000fe20000000014 */
[----:B------:R-:W-:Y:S01]  /*0170*/  IMAD.MOV.U32 R10, RZ, RZ, R0 ;  /* 0x000000ffff0a7224 */ /* 0x000fe200078e0000 */
[----:B------:R-:W1:Y:S01]  /*0180*/  LDCU.64 UR6, c[0x0][0x388] ;  /* 0x00007100ff0677ac */ /* 0x000e620008000a00 */
[----:B------:R-:W-:-:S04]  /*0190*/  ULOP3.LUT UR4, UR20, 0x7ffffff8, URZ, 0xc0, !UPT ;  /* 0x7ffffff814047892 */ /* 0x000fc8000f8ec0ff */
[----:B------:R-:W-:Y:S01]  /*01a0*/  UIADD3 UR5, UPT, UPT, -UR4, URZ, URZ ;  /* 0x000000ff04057290 */ /* 0x000fe2000fffe1ff */
[----:B0-----:R-:W-:-:S04]  /*01b0*/  IADD3 R2, P0, PT, R11, UR24, RZ ;  /* 0x000000180b027c10 */ /* 0x001fc8000ff1e0ff */
[----:B------:R-:W-:Y:S01]  /*01c0*/  IADD3 R2, P1, PT, R2, 0x3, RZ ;  /* 0x0000000302027810 */ /* 0x000fe20007f3e0ff */
[----:B-1----:R-:W-:Y:S02]  /*01d0*/  UIMAD.WIDE.U32 UR8, UR20, 0x2, UR6 ;  /* 0x00000002140878a5 */ /* 0x002fe4000f8e0006 */
[----:B------:R-:W-:Y:S01]  /*01e0*/  UIMAD.WIDE.U32 UR10, UR20, 0x3, UR6 ;  /* 0x00000003140a78a5 */ /* 0x000fe2000f8e0006 */
[----:B------:R-:W-:Y:S01]  /*01f0*/  IADD3.X R3, PT, PT, RZ, UR25, RZ, P1, P0 ;  /* 0x00000019ff037c10 */ /* 0x000fe20008fe04ff */
[----:B------:R-:W-:Y:S02]  /*0200*/  UIMAD.WIDE.U32 UR12, UR20, 0x4, UR6 ;  /* 0x00000004140c78a5 */ /* 0x000fe4000f8e0006 */
[----:B------:R-:W-:Y:S02]  /*0210*/  UIMAD.WIDE.U32 UR14, UR20, 0x5, UR6 ;  /* 0x00000005140e78a5 */ /* 0x000fe4000f8e0006 */
[----:B------:R-:W-:Y:S02]  /*0220*/  UIMAD.WIDE.U32 UR16, UR20, 0x6, UR6 ;  /* 0x00000006141078a5 */ /* 0x000fe4000f8e0006 */
[----:B------:R-:W-:-:S12]  /*0230*/  UIMAD.WIDE.U32 UR6, UR20, 0x7, UR6 ;  /* 0x00000007140678a5 */ /* 0x000fd8000f8e0006 */
.L_x_2:
[----:B------:R-:W-:Y:S01]  /*0240*/  SHF.R.S32.HI R25, RZ, 0x1f, R10 ;  /* 0x0000001fff197819 */ /* 0x000fe2000001140a */
[----:B------:R-:W-:Y:S02]  /*0250*/  UIADD3 UR21, UP1, UPT, UR20, UR26, URZ ;  /* 0x0000001a14157290 */ /* 0x000fe4000ff3e0ff */
[C---:B------:R-:W-:Y:S01]  /*0260*/  IADD3 R4, P0, PT, R10.reuse, UR26, RZ ;  /* 0x0000001a0a047c10 */ /* 0x040fe2000ff1e0ff */
[----:B------:R-:W2:Y:S03]  /*0270*/  LDG.E.U8 R18, desc[UR18][R2.64+-0x3] ;  /* 0xfffffd1202127981 */ /* 0x000ea6000c1e1100 */
[C---:B------:R-:W-:Y:S01]  /*0280*/  IADD3.X R5, PT, PT, R25.reuse, UR27, RZ, P0, !PT ;  /* 0x0000001b19057c10 */ /* 0x040fe200087fe4ff */
[----:B------:R-:W-:Y:S01]  /*0290*/  UIADD3.X UR22, UPT, UPT, URZ, UR27, URZ, UP1, !UPT ;  /* 0x0000001bff167290 */ /* 0x000fe20008ffe4ff */
[----:B------:R-:W-:Y:S01]  /*02a0*/  IADD3 R6, P0, PT, R10, UR21, RZ ;  /* 0x000000150a067c10 */ /* 0x000fe2000ff1e0ff */
[----:B------:R-:W3:Y:S04]  /*02b0*/  LDG.E.U8 R16, desc[UR18][R2.64+-0x2] ;  /* 0xfffffe1202107981 */ /* 0x000ee8000c1e1100 */
[----:B------:R0:W2:Y:S01]  /*02c0*/  LDG.E.U8 R19, desc[UR18][R4.64] ;  /* 0x0000001204137981 */ /* 0x0000a2000c1e1100 */
[----:B------:R-:W-:-:S02]  /*02d0*/  IADD3.X R7, PT, PT, R25, UR22, RZ, P0, !PT ;  /* 0x0000001619077c10 */ /* 0x000fc400087fe4ff */
[C---:B------:R-:W-:Y:S01]  /*02e0*/  IADD3 R26, P0, PT, R10.reuse, UR8, RZ ;  /* 0x000000080a1a7c10 */ /* 0x040fe2000ff1e0ff */
[----:B------:R-:W4:Y:S04]  /*02f0*/  LDG.E.U8 R14, desc[UR18][R2.64+-0x1] ;  /* 0xffffff12020e7981 */ /* 0x000f28000c1e1100 */
[----:B------:R1:W3:Y:S01]  /*0300*/  LDG.E.U8 R17, desc[UR18][R6.64] ;  /* 0x0000001206117981 */ /* 0x0002e2000c1e1100 */
[C---:B------:R-:W-:Y:S02]  /*0310*/  IADD3.X R27, PT, PT, R25.reuse, UR9, RZ, P0, !PT ;  /* 0x00000009191b7c10 */ /* 0x040fe400087fe4ff */
[----:B------:R-:W-:Y:S01]  /*0320*/  IADD3 R28, P0, PT, R10, UR10, RZ ;  /* 0x0000000a0a1c7c10 */ /* 0x000fe2000ff1e0ff */
[----:B------:R-:W5:Y:S04]  /*0330*/  LDG.E.U8 R12, desc[UR18][R2.64] ;  /* 0x00000012020c7981 */ /* 0x000f68000c1e1100 */
[----:B------:R-:W4:Y:S01]  /*0340*/  LDG.E.U8 R15, desc[UR18][R26.64] ;  /* 0x000000121a0f7981 */ /* 0x000f22000c1e1100 */
[----:B------:R-:W-:-:S02]  /*0350*/  IADD3.X R29, PT, PT, R25, UR11, RZ, P0, !PT ;  /* 0x0000000b191d7c10 */ /* 0x000fc400087fe4ff */
[C---:B------:R-:W-:Y:S01]  /*0360*/  IADD3 R8, P0, PT, R10.reuse, UR12, RZ ;  /* 0x0000000c0a087c10 */ /* 0x040fe2000ff1e0ff */
[----:B------:R-:W5:Y:S04]  /*0370*/  LDG.E.U8 R21, desc[UR18][R2.64+0x1] ;  /* 0x0000011202157981 */ /* 0x000f68000c1e1100 */
[----:B------:R-:W5:Y:S01]  /*0380*/  LDG.E.U8 R13, desc[UR18][R28.64] ;  /* 0x000000121c0d7981 */ /* 0x000f62000c1e1100 */
[C---:B------:R-:W-:Y:S02]  /*0390*/  IADD3.X R9, PT, PT, R25.reuse, UR13, RZ, P0, !PT ;  /* 0x0000000d19097c10 */ /* 0x040fe400087fe4ff */
[C---:B------:R-:W-:Y:S01]  /*03a0*/  IADD3 RZ, P0, PT, R10.reuse, UR14, RZ ;  /* 0x0000000e0aff7c10 */ /* 0x040fe2000ff1e0ff */
[----:B------:R-:W5:Y:S04]  /*03b0*/  LDG.E.U8 R23, desc[UR18][R2.64+0x2] ;  /* 0x0000021202177981 */ /* 0x000f68000c1e1100 */
[----:B------:R1:W5:Y:S01]  /*03c0*/  LDG.E.U8 R22, desc[UR18][R8.64] ;  /* 0x0000001208167981 */ /* 0x000362000c1e1100 */
[----:B0-----:R-:W-:Y:S01]  /*03d0*/  VIADD R4, R10, UR14 ;  /* 0x0000000e0a047c36 */ /* 0x001fe20008000000 */
[----:B------:R-:W-:-:S02]  /*03e0*/  IADD3.X R5, PT, PT, R25, UR15, RZ, P0, !PT ;  /* 0x0000000f19057c10 */ /* 0x000fc400087fe4ff */
[C---:B------:R-:W-:Y:S01]  /*03f0*/  IADD3 RZ, P0, PT, R10.reuse, UR16, RZ ;  /* 0x000000100aff7c10 */ /* 0x040fe2000ff1e0ff */
[----:B------:R-:W5:Y:S04]  /*0400*/  LDG.E.U8 R24, desc[UR18][R2.64+0x3] ;  /* 0x0000031202187981 */ /* 0x000f68000c1e1100 */
[----:B------:R-:W5:Y:S01]  /*0410*/  LDG.E.U8 R4, desc[UR18][R4.64] ;  /* 0x0000001204047981 */ /* 0x000f62000c1e1100 */
[----:B-1----:R-:W-:Y:S01]  /*0420*/  IADD3.X R7, PT, PT, R25, UR17, RZ, P0, !PT ;  /* 0x0000001119077c10 */ /* 0x002fe200087fe4ff */
[C---:B------:R-:W-:Y:S01]  /*0430*/  VIADD R6, R10.reuse, UR16 ;  /* 0x000000100a067c36 */ /* 0x040fe20008000000 */
[----:B------:R-:W-:-:S04]  /*0440*/  IADD3 RZ, P0, PT, R10, UR6, RZ ;  /* 0x000000060aff7c10 */ /* 0x000fc8000ff1e0ff */
[----:B------:R-:W5:Y:S01]  /*0450*/  LDG.E.U8 R7, desc[UR18][R6.64] ;  /* 0x0000001206077981 */ /* 0x000f62000c1e1100 */
[----:B------:R-:W-:Y:S01]  /*0460*/  VIADD R8, R10, UR6 ;  /* 0x000000060a087c36 */ /* 0x000fe20008000000 */
[----:B------:R-:W-:Y:S02]  /*0470*/  IADD3.X R9, PT, PT, R25, UR7, RZ, P0, !PT ;  /* 0x0000000719097c10 */ /* 0x000fe400087fe4ff */
[----:B------:R0:W5:Y:S04]  /*0480*/  LDG.E.U8 R5, desc[UR18][R2.64+0x4] ;  /* 0x0000041202057981 */ /* 0x000168000c1e1100 */
[----:B------:R-:W5:Y:S01]  /*0490*/  LDG.E.U8 R8, desc[UR18][R8.64] ;  /* 0x0000001208087981 */ /* 0x000f62000c1e1100 */
[----:B------:R-:W-:Y:S01]  /*04a0*/  PRMT R20, R20, 0x9910, RZ ;  /* 0x0000991014147816 */ /* 0x000fe200000000ff */
[----:B------:R-:W-:-:S04]  /*04b0*/  UIADD3 UR5, UPT, UPT, UR5, 0x8, URZ ;  /* 0x0000000805057890 */ /* 0x000fc8000fffe0ff */
[----:B------:R-:W-:Y:S01]  /*04c0*/  UISETP.NE.AND UP1, UPT, UR5, URZ, UPT ;  /* 0x000000ff0500728c */ /* 0x000fe2000bf25270 */
[----:B0-----:R-:W-:-:S05]  /*04d0*/  IADD3 R2, P0, PT, R2, 0x8, RZ ;  /* 0x0000000802027810 */ /* 0x001fca0007f1e0ff */
[----:B------:R-:W-:Y:S02]  /*04e0*/  IMAD.X R3, RZ, RZ, R3, P0 ;  /* 0x000000ffff037224 */ /* 0x000fe400000e0603 */
[----:B--2---:R-:W-:-:S05]  /*04f0*/  IMAD R18, R18, R19, R20 ;  /* 0x0000001312127224 */ /* 0x004fca00078e0214 */
[----:B------:R-:W-:-:S05]  /*0500*/  PRMT R6, R18, 0x9910, RZ ;  /* 0x0000991012067816 */ /* 0x000fca00000000ff */
[----:B---3--:R-:W-:-:S05]  /*0510*/  IMAD R6, R16, R17, R6 ;  /* 0x0000001110067224 */ /* 0x008fca00078e0206 */
[----:B------:R-:W-:-:S05]  /*0520*/  PRMT R6, R6, 0x9910, RZ ;  /* 0x0000991006067816 */ /* 0x000fca00000000ff */
[----:B----4-:R-:W-:-:S05]  /*0530*/  IMAD R6, R14, R15, R6 ;  /* 0x0000000f0e067224 */ /* 0x010fca00078e0206 */
[----:B------:R-:W-:-:S05]  /*0540*/  PRMT R6, R6, 0x9910, RZ ;  /* 0x0000991006067816 */ /* 0x000fca00000000ff */
[----:B-----5:R-:W-:-:S05]  /*0550*/  IMAD R6, R12, R13, R6 ;  /* 0x0000000d0c067224 */ /* 0x020fca00078e0206 */
[----:B------:R-:W-:-:S05]  /*0560*/  PRMT R6, R6, 0x9910, RZ ;  /* 0x0000991006067816 */ /* 0x000fca00000000ff */
[----:B------:R-:W-:-:S05]  /*0570*/  IMAD R6, R21, R22, R6 ;  /* 0x0000001615067224 */ /* 0x000fca00078e0206 */
[----:B------:R-:W-:-:S05]  /*0580*/  PRMT R6, R6, 0x9910, RZ ;  /* 0x0000991006067816 */ /* 0x000fca00000000ff */
[----:B------:R-:W-:-:S05]  /*0590*/  IMAD R4, R23, R4, R6 ;  /* 0x0000000417047224 */ /* 0x000fca00078e0206 */
[----:B------:R-:W-:-:S05]  /*05a0*/  PRMT R4, R4, 0x9910, RZ ;  /* 0x0000991004047816 */ /* 0x000fca00000000ff */
[----:B------:R-:W-:-:S05]  /*05b0*/  IMAD R4, R24, R7, R4 ;  /* 0x0000000718047224 */ /* 0x000fca00078e0204 */
[----:B------:R-:W-:-:S05]  /*05c0*/  PRMT R4, R4, 0x9910, RZ ;  /* 0x0000991004047816 */ /* 0x000fca00000000ff */
[----:B------:R-:W-:Y:S02]  /*05d0*/  IMAD R4, R5, R8, R4 ;  /* 0x0000000805047224 */ /* 0x000fe400078e0204 */
[----:B------:R-:W-:-:S03]  /*05e0*/  IMAD.U32 R5, RZ, RZ, UR20 ;  /* 0x00000014ff057e24 */ /* 0x000fc6000f8e00ff */
[----:B------:R-:W-:Y:S01]  /*05f0*/  PRMT R20, R4, 0x7610, R20 ;  /* 0x0000761004147816 */ /* 0x000fe20000000014 */
[----:B------:R-:W-:Y:S01]  /*0600*/  IMAD R10, R5, 0x8, R10 ;  /* 0x00000008050a7824 */ /* 0x000fe200078e020a */
[----:B------:R-:W-:Y:S06]  /*0610*/  BRA.U UP1, `(.L_x_2) ;  /* 0xfffffffd01087547 */ /* 0x000fec000b83ffff */
.L_x_1:
[----:B------:R-:W-:Y:S05]  /*0620*/  BRA.U !UP0, `(.L_x_0) ;  /* 0x0000000508407547 */ /* 0x000fea000b800000 */
[----:B------:R-:W-:Y:S02]  /*0630*/  UISETP.GE.U32.AND UP0, UPT, UR23, 0x4, UPT ;  /* 0x000000041700788c */ /* 0x000fe4000bf06070 */
[----:B------:R-:W-:-:S04]  /*0640*/  ULOP3.LUT UR5, UR20, 0x3, URZ, 0xc0, !UPT ;  /* 0x0000000314057892 */ /* 0x000fc8000f8ec0ff */
[----:B------:R-:W-:-:S03]  /*0650*/  UISETP.NE.AND UP1, UPT, UR5, URZ, UPT ;  /* 0x000000ff0500728c */ /* 0x000fc6000bf25270 */
[----:B------:R-:W-:Y:S08]  /*0660*/  BRA.U !UP0, `(.L_x_3) ;  /* 0x00000001088c7547 */ /* 0x000ff0000b800000 */
[----:B------:R-:W0:Y:S01]  /*0670*/  LDCU.128 UR8, c[0x0][0x380] ;  /* 0x00007000ff0877ac */ /* 0x000e220008000c00 */
[----:B------:R-:W-:Y:S02]  /*0680*/  IMAD.U32 R3, RZ, RZ, UR4 ;  /* 0x00000004ff037e24 */ /* 0x000fe4000f8e00ff */
[----:B------:R-:W-:Y:S02]  /*0690*/  VIADD R4, R11, UR4 ;  /* 0x000000040b047c36 */ /* 0x000fe40008000000 */
[----:B------:R-:W-:-:S03]  /*06a0*/  IMAD R2, R3, UR20, R0 ;  /* 0x0000001403027c24 */ /* 0x000fc6000f8e0200 */
[----:B0-----:R-:W-:Y:S02]  /*06b0*/  IADD3 R4, P0, PT, R4, UR8, RZ ;  /* 0x0000000804047c10 */ /* 0x001fe4000ff1e0ff */
[----:B------:R-:W-:-:S03]  /*06c0*/  IADD3 R6, P1, PT, R2, UR10, RZ ;  /* 0x0000000a02067c10 */ /* 0x000fc6000ff3e0ff */
[----:B------:R-:W-:Y:S01]  /*06d0*/  IMAD.X R5, RZ, RZ, UR9, P0 ;  /* 0x00000009ff057e24 */ /* 0x000fe200080e06ff */
[----:B------:R-:W-:Y:S01]  /*06e0*/  LEA.HI.X.SX32 R7, R2, UR11, 0x1, P1 ;  /* 0x0000000b02077c11 */ /* 0x000fe200088f0eff */
[----:B------:R-:W-:Y:S01]  /*06f0*/  IMAD.U32 R2, RZ, RZ, UR8 ;  /* 0x00000008ff027e24 */ /* 0x000fe2000f8e00ff */
[----:B------:R-:W-:Y:S02]  /*0700*/  IADD3 R8, P2, PT, R6, UR20, RZ ;  /* 0x0000001406087c10 */ /* 0x000fe4000ff5e0ff */
[----:B------:R0:W2:Y:S02]  /*0710*/  LDG.E.U8 R10, desc[UR18][R4.64] ;  /* 0x00000012040a7981 */ /* 0x0000a4000c1e1100 */
[----:B------:R-:W-:Y:S02]  /*0720*/  IADD3 R2, P0, P1, R2, UR4, R11 ;  /* 0x0000000402027c10 */ /* 0x000fe4000f91e00b */
[----:B------:R1:W2:Y:S01]  /*0730*/  LDG.E.U8 R15, desc[UR18][R6.64] ;  /* 0x00000012060f7981 */ /* 0x0002a2000c1e1100 */
[----:B------:R-:W-:Y:S01]  /*0740*/  IMAD.X R9, RZ, RZ, R7, P2 ;  /* 0x000000ffff097224 */ /* 0x000fe200010e0607 */
[----:B------:R-:W-:-:S02]  /*0750*/  IADD3.X R3, PT, PT, RZ, UR9, RZ, P0, P1 ;  /* 0x00000009ff037c10 */ /* 0x000fc400087e24ff */
[----:B------:R-:W-:Y:S02]  /*0760*/  IADD3 R12, P0, PT, R8, UR20, RZ ;  /* 0x00000014080c7c10 */ /* 0x000fe4000ff1e0ff */
[----:B------:R-:W3:Y:S04]  /*0770*/  LDG.E.U8 R17, desc[UR18][R8.64] ;  /* 0x0000001208117981 */ /* 0x000ee8000c1e1100 */
[----:B------:R-:W3:Y:S01]  /*0780*/  LDG.E.U8 R14, desc[UR18][R2.64+0x1] ;  /* 0x00000112020e7981 */ /* 0x000ee2000c1e1100 */
[----:B------:R-:W-:Y:S01]  /*0790*/  IMAD.X R13, RZ, RZ, R9, P0 ;  /* 0x000000ffff0d7224 */ /* 0x000fe200000e0609 */
[----:B0-----:R-:W-:Y:S02]  /*07a0*/  IADD3 R4, P0, PT, R12, UR20, RZ ;  /* 0x000000140c047c10 */ /* 0x001fe4000ff1e0ff */
[----:B------:R-:W4:Y:S04]  /*07b0*/  LDG.E.U8 R16, desc[UR18][R2.64+0x2] ;  /* 0x0000021202107981 */ /* 0x000f28000c1e1100 */
[----:B------:R-:W4:Y:S01]  /*07c0*/  LDG.E.U8 R19, desc[UR18][R12.64] ;  /* 0x000000120c137981 */ /* 0x000f22000c1e1100 */
[----:B------:R-:W-:-:S03]  /*07d0*/  IMAD.X R5, RZ, RZ, R13, P0 ;  /* 0x000000ffff057224 */ /* 0x000fc600000e060d */
[----:B------:R0:W5:Y:S04]  /*07e0*/  LDG.E.U8 R7, desc[UR18][R2.64+0x3] ;  /* 0x0000031202077981 */ /* 0x000168000c1e1100 */
[----:B------:R-:W5:Y:S01]  /*07f0*/  LDG.E.U8 R4, desc[UR18][R4.64] ;  /* 0x0000001204047981 */ /* 0x000f62000c1e1100 */
[----:B-1----:R-:W-:Y:S01]  /*0800*/  PRMT R6, R20, 0x9910, RZ ;  /* 0x0000991014067816 */ /* 0x002fe200000000ff */
[----:B------:R-:W-:-:S04]  /*0810*/  UIADD3 UR4, UPT, UPT, UR4, 0x4, URZ ;  /* 0x0000000404047890 */ /* 0x000fc8000fffe0ff */
[----:B--2---:R-:W-:-:S05]  /*0820*/  IMAD R6, R10, R15, R6 ;  /* 0x0000000f0a067224 */ /* 0x004fca00078e0206 */
[----:B------:R-:W-:-:S05]  /*0830*/  PRMT R6, R6, 0x9910, RZ ;  /* 0x0000991006067816 */ /* 0x000fca00000000ff */
[----:B---3--:R-:W-:-:S05]  /*0840*/  IMAD R6, R14, R17, R6 ;  /* 0x000000110e067224 */ /* 0x008fca00078e0206 */
[----:B------:R-:W-:-:S05]  /*0850*/  PRMT R6, R6, 0x9910, RZ ;  /* 0x0000991006067816 */ /* 0x000fca00000000ff */
[----:B----4-:R-:W-:-:S05]  /*0860*/  IMAD R6, R16, R19, R6 ;  /* 0x0000001310067224 */ /* 0x010fca00078e0206 */
[----:B0-----:R-:W-:-:S05]  /*0870*/  PRMT R2, R6, 0x9910, RZ ;  /* 0x0000991006027816 */ /* 0x001fca00000000ff */
[----:B-----5:R-:W-:-:S05]  /*0880*/  IMAD R2, R7, R4, R2 ;  /* 0x0000000407027224 */ /* 0x020fca00078e0202 */
[----:B------:R-:W-:-:S07]  /*0890*/  PRMT R20, R2, 0x7610, R20 ;  /* 0x0000761002147816 */ /* 0x000fce0000000014 */
.L_x_3:
[----:B------:R-:W-:Y:S05]  /*08a0*/  BRA.U !UP1, `(.L_x_0) ;  /* 0x0000000109a07547 */ /* 0x000fea000b800000 */
[----:B------:R-:W-:Y:S02]  /*08b0*/  UISETP.NE.AND UP0, UPT, UR5, 0x1, UPT ;  /* 0x000000010500788c */ /* 0x000fe4000bf05270 */
[----:B------:R-:W-:-:S04]  /*08c0*/  ULOP3.LUT UR6, UR20, 0x1, URZ, 0xc0, !UPT ;  /* 0x0000000114067892 */ /* 0x000fc8000f8ec0ff */
[----:B------:R-:W-:-:S03]  /*08d0*/  UISETP.NE.U32.AND UP1, UPT, UR6, 0x1, UPT ;  /* 0x000000010600788c */ /* 0x000fc6000bf25070 */
[----:B------:R-:W-:Y:S08]  /*08e0*/  BRA.U !UP0, `(.L_x_4) ;  /* 0x00000001085c7547 */ /* 0x000ff0000b800000 */
[----:B------:R-:W0:Y:S01]  /*08f0*/  LDCU.128 UR8, c[0x0][0x380] ;  /* 0x00007000ff0877ac */ /* 0x000e220008000c00 */
[----:B------:R-:W-:Y:S02]  /*0900*/  IMAD.U32 R5, RZ, RZ, UR4 ;  /* 0x00000004ff057e24 */ /* 0x000fe4000f8e00ff */
[----:B------:R-:W-:Y:S02]  /*0910*/  VIADD R2, R11, UR4 ;  /* 0x000000040b027c36 */ /* 0x000fe40008000000 */
[----:B------:R-:W-:-:S03]  /*0920*/  IMAD R5, R5, UR20, R0 ;  /* 0x0000001405057c24 */ /* 0x000fc6000f8e0200 */
[----:B0-----:R-:W-:Y:S01]  /*0930*/  IADD3 R2, P0, PT, R2, UR8, RZ ;  /* 0x0000000802027c10 */ /* 0x001fe2000ff1e0ff */
[----:B------:R-:W-:Y:S01]  /*0940*/  IMAD.U32 R6, RZ, RZ, UR8 ;  /* 0x00000008ff067e24 */ /* 0x000fe2000f8e00ff */
[----:B------:R-:W-:-:S03]  /*0950*/  IADD3 R4, P1, PT, R5, UR10, RZ ;  /* 0x0000000a05047c10 */ /* 0x000fc6000ff3e0ff */
[----:B------:R-:W-:Y:S01]  /*0960*/  IMAD.X R3, RZ, RZ, UR9, P0 ;  /* 0x00000009ff037e24 */ /* 0x000fe200080e06ff */
[----:B------:R-:W-:Y:S02]  /*0970*/  LEA.HI.X.SX32 R5, R5, UR11, 0x1, P1 ;  /* 0x0000000b05057c11 */ /* 0x000fe400088f0eff */
[----:B------:R-:W-:Y:S02]  /*0980*/  IADD3 R8, P2, PT, R4, UR20, RZ ;  /* 0x0000001404087c10 */ /* 0x000fe4000ff5e0ff */
[----:B------:R-:W2:Y:S01]  /*0990*/  LDG.E.U8 R2, desc[UR18][R2.64] ;  /* 0x0000001202027981 */ /* 0x000ea2000c1e1100 */
[----:B------:R-:W-:-:S03]  /*09a0*/  IADD3 R6, P0, P1, R6, UR4, R11 ;  /* 0x0000000406067c10 */ /* 0x000fc6000f91e00b */
[----:B------:R-:W2:Y:S01]  /*09b0*/  LDG.E.U8 R13, desc[UR18][R4.64] ;  /* 0x00000012040d7981 */ /* 0x000ea2000c1e1100 */
[----:B------:R-:W-:Y:S01]  /*09c0*/  IMAD.X R9, RZ, RZ, R5, P2 ;  /* 0x000000ffff097224 */ /* 0x000fe200010e0605 */
[----:B------:R-:W-:-:S05]  /*09d0*/  IADD3.X R7, PT, PT, RZ, UR9, RZ, P0, P1 ;  /* 0x00000009ff077c10 */ /* 0x000fca00087e24ff */
[----:B------:R-:W3:Y:S04]  /*09e0*/  LDG.E.U8 R6, desc[UR18][R6.64+0x1] ;  /* 0x0000011206067981 */ /* 0x000ee8000c1e1100 */
[----:B------:R-:W3:Y:S01]  /*09f0*/  LDG.E.U8 R9, desc[UR18][R8.64] ;  /* 0x0000001208097981 */ /* 0x000ee2000c1e1100 */
[----:B------:R-:W-:Y:S01]  /*0a00*/  PRMT R10, R20, 0x9910, RZ ;  /* 0x00009910140a7816 */ /* 0x000fe200000000ff */
[----:B------:R-:W-:-:S04]  /*0a10*/  UIADD3 UR4, UPT, UPT, UR4, 0x2, URZ ;  /* 0x0000000204047890 */ /* 0x000fc8000fffe0ff */
[----:B--2---:R-:W-:-:S05]  /*0a20*/  IMAD R10, R2, R13, R10 ;  /* 0x0000000d020a7224 */ /* 0x004fca00078e020a */
[----:B------:R-:W-:-:S05]  /*0a30*/  PRMT R2, R10, 0x9910, RZ ;  /* 0x000099100a027816 */ /* 0x000fca00000000ff */
[----:B---3--:R-:W-:-:S05]  /*0a40*/  IMAD R2, R6, R9, R2 ;  /* 0x0000000906027224 */ /* 0x008fca00078e0202 */
[----:B------:R-:W-:-:S07]  /*0a50*/  PRMT R20, R2, 0x7610, R20 ;  /* 0x0000761002147816 */ /* 0x000fce0000000014 */
.L_x_4:
[----:B------:R-:W-:Y:S05]  /*0a60*/  BRA.U UP1, `(.L_x_0) ;  /* 0x0000000101307547 */ /* 0x000fea000b800000 */
[----:B------:R-:W0:Y:S01]  /*0a70*/  LDCU.128 UR8, c[0x0][0x380] ;  /* 0x00007000ff0877ac */ /* 0x000e220008000c00 */
[----:B------:R-:W-:Y:S02]  /*0a80*/  IMAD.U32 R5, RZ, RZ, UR4 ;  /* 0x00000004ff057e24 */ /* 0x000fe4000f8e00ff */
[----:B------:R-:W-:Y:S02]  /*0a90*/  VIADD R2, R11, UR4 ;  /* 0x000000040b027c36 */ /* 0x000fe40008000000 */
[----:B------:R-:W-:-:S03]  /*0aa0*/  IMAD R5, R5, UR20, R0 ;  /* 0x0000001405057c24 */ /* 0x000fc6000f8e0200 */
[----:B0-----:R-:W-:Y:S02]  /*0ab0*/  IADD3 R2, P0, PT, R2, UR8, RZ ;  /* 0x0000000802027c10 */ /* 0x001fe4000ff1e0ff */
[----:B------:R-:W-:-:S03]  /*0ac0*/  IADD3 R4, P1, PT, R5, UR10, RZ ;  /* 0x0000000a05047c10 */ /* 0x000fc6000ff3e0ff */
[----:B------:R-:W-:Y:S01]  /*0ad0*/  IMAD.X R3, RZ, RZ, UR9, P0 ;  /* 0x00000009ff037e24 */ /* 0x000fe200080e06ff */
[----:B------:R-:W-:-:S04]  /*0ae0*/  LEA.HI.X.SX32 R5, R5, UR11, 0x1, P1 ;  /* 0x0000000b05057c11 */ /* 0x000fc800088f0eff */
[----:B------:R-:W2:Y:S04]  /*0af0*/  LDG.E.U8 R2, desc[UR18][R2.64] ;  /* 0x0000001202027981 */ /* 0x000ea8000c1e1100 */
[----:B------:R-:W2:Y:S01]  /*0b00*/  LDG.E.U8 R5, desc[UR18][R4.64] ;  /* 0x0000001204057981 */ /* 0x000ea2000c1e1100 */
[----:B------:R-:W-:-:S05]  /*0b10*/  PRMT R20, R20, 0x9910, RZ ;  /* 0x0000991014147816 */ /* 0x000fca00000000ff */
[----:B--2---:R-:W-:-:S07]  /*0b20*/  IMAD R20, R2, R5, R20 ;  /* 0x0000000502147224 */ /* 0x004fce00078e0214 */
.L_x_0:
[----:B------:R-:W0:Y:S01]  /*0b30*/  LDCU.64 UR4, c[0x0][0x390] ;  /* 0x00007200ff0477ac */ /* 0x000e220008000a00 */
[----:B------:R-:W-:-:S05]  /*0b40*/  IMAD.IADD R0, R0, 0x1, R11 ;  /* 0x0000000100007824 */ /* 0x000fca00078e020b */
[----:B0-----:R-:W-:-:S04]  /*0b50*/  IADD3 R2, P0, PT, R0, UR4, RZ ;  /* 0x0000000400027c10 */ /* 0x001fc8000ff1e0ff */
[----:B------:R-:W-:-:S05]  /*0b60*/  LEA.HI.X.SX32 R3, R0, UR5, 0x1, P0 ;  /* 0x0000000500037c11 */ /* 0x000fca00080f0eff */
[----:B------:R-:W-:Y:S01]  /*0b70*/  STG.E.U8 desc[UR18][R2.64], R20 ;  /* 0x0000001402007986 */ /* 0x000fe2000c101112 */
[----:B------:R-:W-:Y:S05]  /*0b80*/  EXIT ;  /* 0x000000000000794d */ /* 0x000fea0003800000 */
.L_x_5:
[----:B------:R-:W-:-:S00]  /*0b90*/  BRA `(.L_x_5) ;  /* 0xfffffffc00fc7947 */ /* 0x000fc0000383ffff */
[----:B------:R-:W-:-:S00]  /*0ba0*/  NOP ;  /* 0x0000000000007918 */ /* 0x000fc00000000000 */
        /* <DEDUP_REMOVED lines=13> */
.L_x_6:


//--------------------- .nv.shared.reserved.0     --------------------------
	.section	.nv.shared.reserved.0,"aw",@nobits
	.weak		__nv_reservedSMEM_offset_0_alias
	.size		__nv_reservedSMEM_offset_0_alias, 0, 64
	.other		__nv_reservedSMEM_offset_0_alias,@"STO_CUDA_RESERVED_SHARED STV_DEFAULT"
__nv_reservedSMEM_offset_0_alias:
	.zero		0
	.zero		64


//--------------------- .nv.constant0.multiplication --------------------------
	.section	.nv.constant0.multiplication,"a",@progbits
	.sectionflags	@""
	.align	4
.nv.constant0.multiplication:
	.zero		924


//--------------------- SYMBOLS --------------------------

	.type		.nv.reservedSmem.offset0,@object
	.size		.nv.reservedSmem.offset0,0x4
